	.headerflags	@"EF_CUDA_TEXMODE_UNIFIED EF_CUDA_64BIT_ADDRESS EF_CUDA_ACCELERATORS EF_CUDA_SM90 EF_CUDA_VIRTUAL_SM(EF_CUDA_SM90)"
	.elftype	@"ET_EXEC"


//--------------------- .nv.info                  --------------------------
	.section	.nv.info,"",@"SHT_CUDA_INFO"
	.align	4


	//----- nvinfo : EIATTR_REGCOUNT
	.align		4
        /*0000*/ 	.byte	0x04, 0x2f
        /*0002*/ 	.short	(.L_3 - .L_2)
	.align		4
.L_2:
        /*0004*/ 	.word	index@(triton_poi_fused__native_batch_norm_legit_no_training_convolution_hardtanh_40)
        /*0008*/ 	.word	0x0000001a


	//----- nvinfo : EIATTR_MIN_STACK_SIZE
	.align		4
.L_3:
        /*000c*/ 	.byte	0x04, 0x12
        /*000e*/ 	.short	(.L_5 - .L_4)
	.align		4
.L_4:
        /*0010*/ 	.word	index@(triton_poi_fused__native_batch_norm_legit_no_training_convolution_hardtanh_40)
        /*0014*/ 	.word	0x00000000


	//----- nvinfo : EIATTR_FRAME_SIZE
	.align		4
.L_5:
        /*0018*/ 	.byte	0x04, 0x11
        /*001a*/ 	.short	(.L_7 - .L_6)
	.align		4
.L_6:
        /*001c*/ 	.word	index@(triton_poi_fused__native_batch_norm_legit_no_training_convolution_hardtanh_40)
        /*0020*/ 	.word	0x00000000


	//----- nvinfo : EIATTR_MIN_STACK_SIZE
	.align		4
.L_7:
        /*0024*/ 	.byte	0x04, 0x12
        /*0026*/ 	.short	(.L_9 - .L_8)
	.align		4
.L_8:
        /*0028*/ 	.word	index@(triton_poi_fused__native_batch_norm_legit_no_training_convolution_hardtanh_40)
        /*002c*/ 	.word	0x00000000
.L_9:


//--------------------- .nv.info.triton_poi_fused__native_batch_norm_legit_no_training_convolution_hardtanh_40 --------------------------
	.section	.nv.info.triton_poi_fused__native_batch_norm_legit_no_training_convolution_hardtanh_40,"",@"SHT_CUDA_INFO"
	.sectionflags	@""
	.align	4


	//----- nvinfo : EIATTR_CUDA_API_VERSION
	.align		4
        /*0000*/ 	.byte	0x04, 0x37
        /*0002*/ 	.short	(.L_11 - .L_10)
.L_10:
        /*0004*/ 	.word	0x0000007c


	//----- nvinfo : EIATTR_KPARAM_INFO
	.align		4
.L_11:
        /*0008*/ 	.byte	0x04, 0x17
        /*000a*/ 	.short	(.L_13 - .L_12)
.L_12:
        /*000c*/ 	.word	0x00000000
        /*0010*/ 	.short	0x0007
        /*0012*/ 	.short	0x0038
        /*0014*/ 	.byte	0x00, 0xf0, 0x11, 0x00


	//----- nvinfo : EIATTR_KPARAM_INFO
	.align		4
.L_13:
        /*0018*/ 	.byte	0x04, 0x17
        /*001a*/ 	.short	(.L_15 - .L_14)
.L_14:
        /*001c*/ 	.word	0x00000000
        /*0020*/ 	.short	0x0006
        /*0022*/ 	.short	0x0030
        /*0024*/ 	.byte	0x00, 0xf4, 0x21, 0x00


	//----- nvinfo : EIATTR_KPARAM_INFO
	.align		4
.L_15:
        /*0028*/ 	.byte	0x04, 0x17
        /*002a*/ 	.short	(.L_17 - .L_16)
.L_16:
        /*002c*/ 	.word	0x00000000
        /*0030*/ 	.short	0x0005
        /*0032*/ 	.short	0x0028
        /*0034*/ 	.byte	0x00, 0xf4, 0x21, 0x00


	//----- nvinfo : EIATTR_KPARAM_INFO
	.align		4
.L_17:
        /*0038*/ 	.byte	0x04, 0x17
        /*003a*/ 	.short	(.L_19 - .L_18)
.L_18:
        /*003c*/ 	.word	0x00000000
        /*0040*/ 	.short	0x0004
        /*0042*/ 	.short	0x0020
        /*0044*/ 	.byte	0x00, 0xf4, 0x21, 0x00


	//----- nvinfo : EIATTR_KPARAM_INFO
	.align		4
.L_19:
        /*0048*/ 	.byte	0x04, 0x17
        /*004a*/ 	.short	(.L_21 - .L_20)
.L_20:
        /*004c*/ 	.word	0x00000000
        /*0050*/ 	.short	0x0003
        /*0052*/ 	.short	0x0018
        /*0054*/ 	.byte	0x00, 0xf4, 0x21, 0x00


	//----- nvinfo : EIATTR_KPARAM_INFO
	.align		4
.L_21:
        /*0058*/ 	.byte	0x04, 0x17
        /*005a*/ 	.short	(.L_23 - .L_22)
.L_22:
        /*005c*/ 	.word	0x00000000
        /*0060*/ 	.short	0x0002
        /*0062*/ 	.short	0x0010
        /*0064*/ 	.byte	0x00, 0xf4, 0x21, 0x00


	//----- nvinfo : EIATTR_KPARAM_INFO
	.align		4
.L_23:
        /*0068*/ 	.byte	0x04, 0x17
        /*006a*/ 	.short	(.L_25 - .L_24)
.L_24:
        /*006c*/ 	.word	0x00000000
        /*0070*/ 	.short	0x0001
        /*0072*/ 	.short	0x0008
        /*0074*/ 	.byte	0x00, 0xf4, 0x21, 0x00


	//----- nvinfo : EIATTR_KPARAM_INFO
	.align		4
.L_25:
        /*0078*/ 	.byte	0x04, 0x17
        /*007a*/ 	.short	(.L_27 - .L_26)
.L_26:
        /*007c*/ 	.word	0x00000000
        /*0080*/ 	.short	0x0000
        /*0082*/ 	.short	0x0000
        /*0084*/ 	.byte	0x00, 0xf4, 0x21, 0x00


	//----- nvinfo : EIATTR_SPARSE_MMA_MASK
	.align		4
.L_27:
        /*0088*/ 	.byte	0x03, 0x50
        /*008a*/ 	.short	0x0000


	//----- nvinfo : EIATTR_MAXREG_COUNT
	.align		4
        /*008c*/ 	.byte	0x03, 0x1b
        /*008e*/ 	.short	0x00ff


	//----- nvinfo : EIATTR_EXIT_INSTR_OFFSETS
	.align		4
        /*0090*/ 	.byte	0x04, 0x1c
        /*0092*/ 	.short	(.L_29 - .L_28)


	//   ....[0]....
.L_28:
        /*0094*/ 	.word	0x000004e0


	//   ....[1]....
        /*0098*/ 	.word	0x00000500


	//----- nvinfo : EIATTR_REQNTID
	.align		4
.L_29:
        /*009c*/ 	.byte	0x04, 0x10
        /*009e*/ 	.short	(.L_31 - .L_30)
.L_30:
        /*00a0*/ 	.word	0x00000080
        /*00a4*/ 	.word	0x00000001
        /*00a8*/ 	.word	0x00000001


	//----- nvinfo : EIATTR_CBANK_PARAM_SIZE
	.align		4
.L_31:
        /*00ac*/ 	.byte	0x03, 0x19
        /*00ae*/ 	.short	0x003c


	//----- nvinfo : EIATTR_PARAM_CBANK
	.align		4
        /*00b0*/ 	.byte	0x04, 0x0a
        /*00b2*/ 	.short	(.L_33 - .L_32)
	.align		4
.L_32:
        /*00b4*/ 	.word	index@(.nv.constant0.triton_poi_fused__native_batch_norm_legit_no_training_convolution_hardtanh_40)
        /*00b8*/ 	.short	0x0210
        /*00ba*/ 	.short	0x003c


	//----- nvinfo : EIATTR_SW_WAR
	.align		4
.L_33:
        /*00bc*/ 	.byte	0x04, 0x36
        /*00be*/ 	.short	(.L_35 - .L_34)
.L_34:
        /*00c0*/ 	.word	0x00000008
.L_35:


//--------------------- .nv.callgraph             --------------------------
	.section	.nv.callgraph,"",@"SHT_CUDA_CALLGRAPH"
	.align	4
	.sectionentsize	8
	.align		4
        /*0000*/ 	.word	0x00000000
	.align		4
        /*0004*/ 	.word	0xffffffff
	.align		4
        /*0008*/ 	.word	0x00000000
	.align		4
        /*000c*/ 	.word	0xfffffffe
	.align		4
        /*0010*/ 	.word	0x00000000
	.align		4
        /*0014*/ 	.word	0xfffffffd
	.align		4
        /*0018*/ 	.word	0x00000000
	.align		4
        /*001c*/ 	.word	0xfffffffc


//--------------------- .nv.constant4             --------------------------
	.section	.nv.constant4,"a",@progbits
	.align	8
	.align		8
.nv.constant4:
        /*0000*/ 	.dword	_$_str
	.align		8
        /*0008*/ 	.dword	_$_str_$_2


//--------------------- .text.triton_poi_fused__native_batch_norm_legit_no_training_convolution_hardtanh_40 --------------------------
	.section	.text.triton_poi_fused__native_batch_norm_legit_no_training_convolution_hardtanh_40,"ax",@progbits
	.align	128
        .global         triton_poi_fused__native_batch_norm_legit_no_training_convolution_hardtanh_40
        .type           triton_poi_fused__native_batch_norm_legit_no_training_convolution_hardtanh_40,@function
        .size           triton_poi_fused__native_batch_norm_legit_no_training_convolution_hardtanh_40,(.L_x_1 - triton_poi_fused__native_batch_norm_legit_no_training_convolution_hardtanh_40)
        .other          triton_poi_fused__native_batch_norm_legit_no_training_convolution_hardtanh_40,@"STO_CUDA_ENTRY STV_DEFAULT"
triton_poi_fused__native_batch_norm_legit_no_training_convolution_hardtanh_40:
.text.triton_poi_fused__native_batch_norm_legit_no_training_convolution_hardtanh_40:
[----:B------:R-:W0:Y:S01]  /*0000*/  LDC R1, c[0x0][0x28] ;  /* 0x00000a00ff017b82 */ /* 0x000e220000000800 */
[----:B------:R-:W1:Y:S07]  /*0010*/  S2R R0, SR_TID.X ;  /* 0x0000000000007919 */ /* 0x000e6e0000002100 */
[----:B------:R-:W2:Y:S01]  /*0020*/  LDC.64 R2, c[0x0][0x228] ;  /* 0x00008a00ff027b82 */ /* 0x000ea20000000a00 */
[----:B------:R-:W-:Y:S01]  /*0030*/  CS2R R6, SRZ ;  /* 0x0000000000067805 */ /* 0x000fe2000001ff00 */
[----:B------:R-:W-:Y:S01]  /*0040*/  ULDC.64 UR4, c[0x0][0x208] ;  /* 0x0000820000047ab9 */ /* 0x000fe20000000a00 */
[----:B------:R-:W3:Y:S05]  /*0050*/  S2R R5, SR_CTAID.X ;  /* 0x0000000000057919 */ /* 0x000eea0000002500 */
[----:B------:R-:W4:Y:S08]  /*0060*/  LDC.64 R16, c[0x0][0x218] ;  /* 0x00008600ff107b82 */ /* 0x000f300000000a00 */
[----:B------:R-:W5:Y:S08]  /*0070*/  LDC.64 R18, c[0x0][0x220] ;  /* 0x00008800ff127b82 */ /* 0x000f700000000a00 */
[----:B------:R-:W5:Y:S01]  /*0080*/  LDC.64 R20, c[0x0][0x230] ;  /* 0x00008c00ff147b82 */ /* 0x000f620000000a00 */
[----:B-1----:R-:W-:-:S07]  /*0090*/  SHF.L.U32 R0, R0, 0x1, RZ ;  /* 0x0000000100007819 */ /* 0x002fce00000006ff */
[----:B------:R-:W1:Y:S01]  /*00a0*/  LDC.64 R14, c[0x0][0x238] ;  /* 0x00008e00ff0e7b82 */ /* 0x000e620000000a00 */
[----:B------:R-:W-:-:S04]  /*00b0*/  LOP3.LUT R0, R0, 0xfe, RZ, 0xc0, !PT ;  /* 0x000000fe00007812 */ /* 0x000fc800078ec0ff */
[----:B---3--:R-:W-:-:S04]  /*00c0*/  LEA R0, R5, R0, 0x8 ;  /* 0x0000000005007211 */ /* 0x008fc800078e40ff */
[C---:B------:R-:W-:Y:S01]  /*00d0*/  ISETP.GE.AND P0, PT, R0.reuse, 0x2100, PT ;  /* 0x000021000000780c */ /* 0x040fe20003f06270 */
[----:B------:R-:W-:-:S05]  /*00e0*/  IMAD.HI R4, R0, 0x3e0f83e1, RZ ;  /* 0x3e0f83e100047827 */ /* 0x000fca00078e02ff */
[----:B------:R-:W-:-:S04]  /*00f0*/  SHF.R.U32.HI R5, RZ, 0x1f, R4 ;  /* 0x0000001fff057819 */ /* 0x000fc80000011604 */
[----:B------:R-:W-:-:S05]  /*0100*/  LEA.HI.SX32 R5, R4, R5, 0x1b ;  /* 0x0000000504057211 */ /* 0x000fca00078fdaff */
[----:B------:R-:W-:Y:S02]  /*0110*/  IMAD R12, R5, -0x84, R0 ;  /* 0xffffff7c050c7824 */ /* 0x000fe400078e0200 */
[----:B------:R-:W3:Y:S02]  /*0120*/  LDC.64 R4, c[0x0][0x210] ;  /* 0x00008400ff047b82 */ /* 0x000ee40000000a00 */
[----:B--2---:R-:W-:-:S05]  /*0130*/  IMAD.WIDE R2, R12, 0x4, R2 ;  /* 0x000000040c027825 */ /* 0x004fca00078e0202 */
[----:B------:R2:W3:Y:S01]  /*0140*/  @!P0 LDG.E.EL.64 R6, desc[UR4][R2.64] ;  /* 0x0000000402068981 */ /* 0x0004e2000c2e1b00 */
[----:B------:R-:W-:Y:S02]  /*0150*/  CS2R R8, SRZ ;  /* 0x0000000000087805 */ /* 0x000fe4000001ff00 */
[----:B------:R-:W-:Y:S01]  /*0160*/  CS2R R10, SRZ ;  /* 0x00000000000a7805 */ /* 0x000fe2000001ff00 */
[----:B----4-:R-:W-:-:S04]  /*0170*/  IMAD.WIDE R16, R12, 0x4, R16 ;  /* 0x000000040c107825 */ /* 0x010fc800078e0210 */
[C---:B-----5:R-:W-:Y:S01]  /*0180*/  IMAD.WIDE R18, R12.reuse, 0x4, R18 ;  /* 0x000000040c127825 */ /* 0x060fe200078e0212 */
[----:B------:R4:W5:Y:S01]  /*0190*/  @!P0 LDG.E.EL.64 R8, desc[UR4][R16.64] ;  /* 0x0000000410088981 */ /* 0x000962000c2e1b00 */
[----:B--2---:R-:W-:Y:S02]  /*01a0*/  CS2R R2, SRZ ;  /* 0x0000000000027805 */ /* 0x004fe4000001ff00 */
[----:B0-----:R-:W-:-:S04]  /*01b0*/  IMAD.WIDE R20, R12, 0x4, R20 ;  /* 0x000000040c147825 */ /* 0x001fc800078e0214 */
[----:B-1----:R-:W-:Y:S01]  /*01c0*/  IMAD.WIDE R22, R12, 0x4, R14 ;  /* 0x000000040c167825 */ /* 0x002fe200078e020e */
[----:B------:R-:W2:Y:S03]  /*01d0*/  @!P0 LDG.E.EL.64 R2, desc[UR4][R18.64] ;  /* 0x0000000412028981 */ /* 0x000ea6000c2e1b00 */
[----:B---3--:R-:W-:-:S05]  /*01e0*/  IMAD.WIDE R4, R0, 0x4, R4 ;  /* 0x0000000400047825 */ /* 0x008fca00078e0204 */
[----:B------:R-:W5:Y:S01]  /*01f0*/  @!P0 LDG.E.64 R10, desc[UR4][R4.64] ;  /* 0x00000004040a8981 */ /* 0x000f62000c1e1b00 */
[----:B------:R-:W-:Y:S02]  /*0200*/  CS2R R12, SRZ ;  /* 0x00000000000c7805 */ /* 0x000fe4000001ff00 */
[----:B------:R-:W-:-:S04]  /*0210*/  CS2R R14, SRZ ;  /* 0x00000000000e7805 */ /* 0x000fc8000001ff00 */
[----:B------:R-:W3:Y:S04]  /*0220*/  @!P0 LDG.E.EL.64 R12, desc[UR4][R20.64] ;  /* 0x00000004140c8981 */ /* 0x000ee8000c2e1b00 */
[----:B------:R-:W3:Y:S01]  /*0230*/  @!P0 LDG.E.EL.64 R14, desc[UR4][R22.64] ;  /* 0x00000004160e8981 */ /* 0x000ee2000c2e1b00 */
[----:B------:R-:W-:Y:S01]  /*0240*/  FADD R6, R6, 9.9999997473787516356e-06 ;  /* 0x3727c5ac06067421 */ /* 0x000fe20000000000 */
[----:B------:R-:W-:-:S03]  /*0250*/  FADD R7, R7, 9.9999997473787516356e-06 ;  /* 0x3727c5ac07077421 */ /* 0x000fc60000000000 */
[----:B----4-:R-:W0:Y:S08]  /*0260*/  MUFU.SQRT R16, R6 ;  /* 0x0000000600107308 */ /* 0x010e300000002000 */
[----:B------:R-:W1:Y:S01]  /*0270*/  MUFU.SQRT R17, R7 ;  /* 0x0000000700117308 */ /* 0x000e620000002000 */
[C---:B0-----:R-:W-:Y:S02]  /*0280*/  FSETP.GT.AND P1, PT, R16.reuse, 8.50705917302346158658e+37, PT ;  /* 0x7e8000001000780b */ /* 0x041fe40003f24000 */
[----:B------:R-:W-:-:S02]  /*0290*/  FSETP.GEU.AND P3, PT, R16, 1.175494350822287508e-38, PT ;  /* 0x008000001000780b */ /* 0x000fc40003f6e000 */
[C---:B-1----:R-:W-:Y:S02]  /*02a0*/  FSETP.GT.AND P2, PT, R17.reuse, 8.50705917302346158658e+37, PT ;  /* 0x7e8000001100780b */ /* 0x042fe40003f44000 */
[----:B------:R-:W-:-:S07]  /*02b0*/  FSETP.GEU.AND P4, PT, R17, 1.175494350822287508e-38, PT ;  /* 0x008000001100780b */ /* 0x000fce0003f8e000 */
[----:B------:R-:W-:Y:S01]  /*02c0*/  @P1 FMUL R16, R16, 0.25 ;  /* 0x3e80000010101820 */ /* 0x000fe20000400000 */
[----:B------:R-:W-:-:S03]  /*02d0*/  HFMA2.MMA R6, -RZ, RZ, 1.625, 0 ;  /* 0x3e800000ff067435 */ /* 0x000fc600000001ff */
[----:B------:R-:W-:Y:S01]  /*02e0*/  @!P3 FMUL R16, R16, 16777216 ;  /* 0x4b8000001010b820 */ /* 0x000fe20000400000 */
[----:B------:R-:W-:-:S04]  /*02f0*/  @P2 FMUL R17, R17, 0.25 ;  /* 0x3e80000011112820 */ /* 0x000fc80000400000 */
[----:B------:R-:W-:Y:S01]  /*0300*/  @!P4 FMUL R17, R17, 16777216 ;  /* 0x4b8000001111c820 */ /* 0x000fe20000400000 */
[----:B------:R-:W0:Y:S01]  /*0310*/  MUFU.RCP R16, R16 ;  /* 0x0000001000107308 */ /* 0x000e220000001000 */
[----:B------:R-:W-:-:S07]  /*0320*/  FSEL R7, R6, 1, P1 ;  /* 0x3f80000006077808 */ /* 0x000fce0000800000 */
[----:B------:R-:W1:Y:S01]  /*0330*/  MUFU.RCP R17, R17 ;  /* 0x0000001100117308 */ /* 0x000e620000001000 */
[----:B------:R-:W-:Y:S01]  /*0340*/  FSEL R6, R6, 1, P2 ;  /* 0x3f80000006067808 */ /* 0x000fe20001000000 */
[----:B------:R-:W-:Y:S01]  /*0350*/  @!P3 FMUL R7, R7, 16777216 ;  /* 0x4b8000000707b820 */ /* 0x000fe20000400000 */
[----:B-----5:R-:W-:Y:S01]  /*0360*/  FADD R8, R8, R10 ;  /* 0x0000000a08087221 */ /* 0x020fe20000000000 */
[----:B------:R-:W-:Y:S02]  /*0370*/  FADD R9, R9, R11 ;  /* 0x0000000b09097221 */ /* 0x000fe40000000000 */
[----:B------:R-:W-:Y:S01]  /*0380*/  @!P4 FMUL R6, R6, 16777216 ;  /* 0x4b8000000606c820 */ /* 0x000fe20000400000 */
[----:B0-----:R-:W-:Y:S01]  /*0390*/  FMUL R7, R16, R7 ;  /* 0x0000000710077220 */ /* 0x001fe20000400000 */
[----:B--2---:R-:W-:Y:S01]  /*03a0*/  FADD R2, R8, -R2 ;  /* 0x8000000208027221 */ /* 0x004fe20000000000 */
[----:B------:R-:W-:Y:S01]  /*03b0*/  FADD R3, R9, -R3 ;  /* 0x8000000309037221 */ /* 0x000fe20000000000 */
[----:B-1----:R-:W-:-:S02]  /*03c0*/  FMUL R6, R17, R6 ;  /* 0x0000000611067220 */ /* 0x002fc40000400000 */
[----:B------:R-:W-:Y:S02]  /*03d0*/  FMUL R7, R2, R7 ;  /* 0x0000000702077220 */ /* 0x000fe40000400000 */
[----:B------:R-:W-:Y:S02]  /*03e0*/  FMUL R6, R3, R6 ;  /* 0x0000000603067220 */ /* 0x000fe40000400000 */
[----:B---3--:R-:W-:Y:S01]  /*03f0*/  FFMA R7, R7, R12, R14 ;  /* 0x0000000c07077223 */ /* 0x008fe2000000000e */
[----:B------:R-:W0:Y:S01]  /*0400*/  LDC.64 R2, c[0x0][0x240] ;  /* 0x00009000ff027b82 */ /* 0x000e220000000a00 */
[----:B------:R-:W-:-:S03]  /*0410*/  FFMA R6, R6, R13, R15 ;  /* 0x0000000d06067223 */ /* 0x000fc6000000000f */
[C---:B------:R-:W-:Y:S02]  /*0420*/  FSETP.GTU.AND P1, PT, R7.reuse, RZ, PT ;  /* 0x000000ff0700720b */ /* 0x040fe40003f2c000 */
[C---:B------:R-:W-:Y:S02]  /*0430*/  FSETP.GTU.AND P2, PT, R6.reuse, RZ, PT ;  /* 0x000000ff0600720b */ /* 0x040fe40003f4c000 */
[----:B------:R-:W-:Y:S02]  /*0440*/  FSEL R10, R7, RZ, P1 ;  /* 0x000000ff070a7208 */ /* 0x000fe40000800000 */
[----:B------:R-:W-:Y:S02]  /*0450*/  FSEL R11, R6, RZ, P2 ;  /* 0x000000ff060b7208 */ /* 0x000fe40001000000 */
[C---:B------:R-:W-:Y:S02]  /*0460*/  FSETP.GEU.AND P1, PT, R10.reuse, 6, PT ;  /* 0x40c000000a00780b */ /* 0x040fe40003f2e000 */
[----:B------:R-:W-:Y:S01]  /*0470*/  FSETP.GEU.AND P2, PT, R11, 6, PT ;  /* 0x40c000000b00780b */ /* 0x000fe20003f4e000 */
[----:B------:R1:W-:Y:S01]  /*0480*/  @!P0 STG.E.64 desc[UR4][R4.64], R8 ;  /* 0x0000000804008986 */ /* 0x0003e2000c101b04 */
[----:B------:R-:W-:-:S02]  /*0490*/  FSETP.NAN.AND P3, PT, R10, R10, PT ;  /* 0x0000000a0a00720b */ /* 0x000fc40003f68000 */
[----:B------:R-:W-:Y:S01]  /*04a0*/  FSETP.NAN.AND P4, PT, R11, R11, PT ;  /* 0x0000000b0b00720b */ /* 0x000fe20003f88000 */
[----:B0-----:R-:W-:-:S06]  /*04b0*/  IMAD.WIDE R2, R0, 0x4, R2 ;  /* 0x0000000400027825 */ /* 0x001fcc00078e0202 */
[----:B------:R-:W-:Y:S02]  /*04c0*/  @P1 SEL R10, R10, 0x40c00000, P3 ;  /* 0x40c000000a0a1807 */ /* 0x000fe40001800000 */
[----:B------:R-:W-:Y:S01]  /*04d0*/  @P2 SEL R11, R11, 0x40c00000, P4 ;  /* 0x40c000000b0b2807 */ /* 0x000fe20002000000 */
[----:B------:R-:W-:Y:S06]  /*04e0*/  @P0 EXIT ;  /* 0x000000000000094d */ /* 0x000fec0003800000 */
[----:B------:R-:W-:Y:S01]  /*04f0*/  STG.E.64 desc[UR4][R2.64], R10 ;  /* 0x0000000a02007986 */ /* 0x000fe2000c101b04 */
[----:B------:R-:W-:Y:S05]  /*0500*/  EXIT ;  /* 0x000000000000794d */ /* 0x000fea0003800000 */
.L_x_0:
[----:B------:R-:W-:-:S00]  /*0510*/  BRA `(.L_x_0) ;  /* 0xfffffffc00fc7947 */ /* 0x000fc0000383ffff */
[----:B------:R-:W-:-:S00]  /*0520*/  NOP ;  /* 0x0000000000007918 */ /* 0x000fc00000000000 */
        /* <DEDUP_REMOVED lines=13> */
.L_x_1:


//--------------------- .nv.global.init           --------------------------
	.section	.nv.global.init,"aw",@progbits
.nv.global.init:
	.type		_$_str,@object
	.size		_$_str,(_$_str_$_2 - _$_str)
_$_str:
        /*0000*/ 	.byte	0x5f, 0x5f, 0x43, 0x55, 0x44, 0x41, 0x5f, 0x46, 0x54, 0x5a, 0x00
	.type		_$_str_$_2,@object
	.size		_$_str_$_2,(.L_1 - _$_str_$_2)
_$_str_$_2:
        /*000b*/ 	.byte	0x5f, 0x5f, 0x43, 0x55, 0x44, 0x41, 0x5f, 0x50, 0x52, 0x45, 0x43, 0x5f, 0x53, 0x51, 0x52, 0x54
        /*001b*/ 	.byte	0x00
.L_1:


//--------------------- .nv.constant0.triton_poi_fused__native_batch_norm_legit_no_training_convolution_hardtanh_40 --------------------------
	.section	.nv.constant0.triton_poi_fused__native_batch_norm_legit_no_training_convolution_hardtanh_40,"a",@progbits
	.sectionflags	@""
	.align	4
.nv.constant0.triton_poi_fused__native_batch_norm_legit_no_training_convolution_hardtanh_40:
	.zero		588
